//
// Generated by NVIDIA NVVM Compiler
//
// Compiler Build ID: CL-36424714
// Cuda compilation tools, release 13.0, V13.0.88
// Based on NVVM 20.0.0
//

.version 9.0
.target sm_100
.address_size 64

	// .globl	_Z12simpleKernelPii

.visible .entry _Z12simpleKernelPii(
	.param .u64 .ptr .align 1 _Z12simpleKernelPii_param_0,
	.param .u32 _Z12simpleKernelPii_param_1
)
{
	.reg .pred 	%p<2>;
	.reg .b32 	%r<7>;
	.reg .b64 	%rd<5>;

	ld.param.u64 	%rd1, [_Z12simpleKernelPii_param_0];
	ld.param.u32 	%r2, [_Z12simpleKernelPii_param_1];
	mov.u32 	%r3, %tid.x;
	mov.u32 	%r4, %ctaid.x;
	mov.u32 	%r5, %ntid.x;
	mad.lo.s32 	%r1, %r4, %r5, %r3;
	setp.ge.s32 	%p1, %r1, %r2;
	@%p1 bra 	$L__BB0_2;
	cvta.to.global.u64 	%rd2, %rd1;
	mul.lo.s32 	%r6, %r1, %r1;
	mul.wide.s32 	%rd3, %r1, 4;
	add.s64 	%rd4, %rd2, %rd3;
	st.global.u32 	[%rd4], %r6;
$L__BB0_2:
	ret;

}


// ===== COMPILED SASS (sm_100) =====

	.target	sm_100

	.elftype	@"ET_EXEC"


//--------------------- .note.nv.tkinfo           --------------------------
	.section	.note.nv.tkinfo,"",@"SHT_NOTE"
	.sectionflags	@"SHF_NOTE_NV_TKINFO"
	.tkinfo
        /*0018*/ 	.word	0x00000002
        /*0030*/ 	.string	""
        /*0030*/ 	.string	"ptxas"
        /*0030*/ 	.string	"Cuda compilation tools, release 13.0, V13.0.88"
        /*0030*/ 	.string	"Build cuda_13.0.r13.0/compiler.36424714_0"
        /*0030*/ 	.string	"-arch sm_100 -m 64 "



//--------------------- .note.nv.cuinfo           --------------------------
	.section	.note.nv.cuinfo,"",@"SHT_NOTE"
	.sectionflags	@"SHF_NOTE_NV_CUINFO"
        /*0018*/ 	.short	0x0002
        /*001a*/ 	.short	0x0064
        /*001c*/ 	.short	0x0082
	.zero		2


//--------------------- .nv.info                  --------------------------
	.section	.nv.info,"",@"SHT_CUDA_INFO"
	.align	4


	//----- nvinfo : EIATTR_REGCOUNT
	.align		4
        /*0000*/ 	.byte	0x04, 0x2f
        /*0002*/ 	.short	(.L_1 - .L_0)
	.align		4
.L_0:
        /*0004*/ 	.word	index@(_Z12simpleKernelPii)
        /*0008*/ 	.word	0x0000000a


	//----- nvinfo : EIATTR_FRAME_SIZE
	.align		4
.L_1:
        /*000c*/ 	.byte	0x04, 0x11
        /*000e*/ 	.short	(.L_3 - .L_2)
	.align		4
.L_2:
        /*0010*/ 	.word	index@(_Z12simpleKernelPii)
        /*0014*/ 	.word	0x00000000


	//----- nvinfo : EIATTR_MIN_STACK_SIZE
	.align		4
.L_3:
        /*0018*/ 	.byte	0x04, 0x12
        /*001a*/ 	.short	(.L_5 - .L_4)
	.align		4
.L_4:
        /*001c*/ 	.word	index@(_Z12simpleKernelPii)
        /*0020*/ 	.word	0x00000000
.L_5:


//--------------------- .nv.compat                --------------------------
	.section	.nv.compat,"",@"SHT_CUDA_COMPAT_INFO"
	.align	4
        /*0000*/ 	.byte	0x02, 0x09, 0x00, 0x00, 0x02, 0x02, 0x01, 0x00, 0x02, 0x05, 0x05, 0x00, 0x03, 0x07, 0x01, 0x01
        /*0010*/ 	.byte	0x02, 0x03, 0x00, 0x00, 0x02, 0x06, 0x01, 0x00, 0x04, 0x0b, 0x08, 0x00, 0x09, 0x00, 0x00, 0x00
        /*0020*/ 	.byte	0x00, 0x00, 0x00, 0x00


//--------------------- .nv.info._Z12simpleKernelPii --------------------------
	.section	.nv.info._Z12simpleKernelPii,"",@"SHT_CUDA_INFO"
	.sectionflags	@""
	.align	4


	//----- nvinfo : EIATTR_CUDA_API_VERSION
	.align		4
        /*0000*/ 	.byte	0x04, 0x37
        /*0002*/ 	.short	(.L_7 - .L_6)
.L_6:
        /*0004*/ 	.word	0x00000082


	//----- nvinfo : EIATTR_KPARAM_INFO
	.align		4
.L_7:
        /*0008*/ 	.byte	0x04, 0x17
        /*000a*/ 	.short	(.L_9 - .L_8)
.L_8:
        /*000c*/ 	.word	0x00000000
        /*0010*/ 	.short	0x0001
        /*0012*/ 	.short	0x0008
        /*0014*/ 	.byte	0x00, 0xf0, 0x11, 0x00


	//----- nvinfo : EIATTR_KPARAM_INFO
	.align		4
.L_9:
        /*0018*/ 	.byte	0x04, 0x17
        /*001a*/ 	.short	(.L_11 - .L_10)
.L_10:
        /*001c*/ 	.word	0x00000000
        /*0020*/ 	.short	0x0000
        /*0022*/ 	.short	0x0000
        /*0024*/ 	.byte	0x00, 0xf5, 0x21, 0x00


	//----- nvinfo : EIATTR_SPARSE_MMA_MASK
	.align		4
.L_11:
        /*0028*/ 	.byte	0x03, 0x50
        /*002a*/ 	.short	0x0000


	//----- nvinfo : EIATTR_MAXREG_COUNT
	.align		4
        /*002c*/ 	.byte	0x03, 0x1b
        /*002e*/ 	.short	0x00ff


	//----- nvinfo : EIATTR_MERCURY_ISA_VERSION
	.align		4
        /*0030*/ 	.byte	0x03, 0x5f
        /*0032*/ 	.short	0x0101


	//----- nvinfo : EIATTR_VRC_CTA_INIT_COUNT
	.align		4
        /*0034*/ 	.byte	0x02, 0x4a
	.zero		1
	.zero		1


	//----- nvinfo : EIATTR_EXIT_INSTR_OFFSETS
	.align		4
        /*0038*/ 	.byte	0x04, 0x1c
        /*003a*/ 	.short	(.L_13 - .L_12)


	//   ....[0]....
.L_12:
        /*003c*/ 	.word	0x00000070


	//   ....[1]....
        /*0040*/ 	.word	0x000000d0


	//----- nvinfo : EIATTR_CBANK_PARAM_SIZE
	.align		4
.L_13:
        /*0044*/ 	.byte	0x03, 0x19
        /*0046*/ 	.short	0x000c


	//----- nvinfo : EIATTR_PARAM_CBANK
	.align		4
        /*0048*/ 	.byte	0x04, 0x0a
        /*004a*/ 	.short	(.L_15 - .L_14)
	.align		4
.L_14:
        /*004c*/ 	.word	index@(.nv.constant0._Z12simpleKernelPii)
        /*0050*/ 	.short	0x0380
        /*0052*/ 	.short	0x000c


	//----- nvinfo : EIATTR_SW_WAR
	.align		4
.L_15:
        /*0054*/ 	.byte	0x04, 0x36
        /*0056*/ 	.short	(.L_17 - .L_16)
.L_16:
        /*0058*/ 	.word	0x00000008
.L_17:


//--------------------- .nv.callgraph             --------------------------
	.section	.nv.callgraph,"",@"SHT_CUDA_CALLGRAPH"
	.align	4
	.sectionentsize	8
	.align		4
        /*0000*/ 	.word	0x00000000
	.align		4
        /*0004*/ 	.word	0xffffffff
	.align		4
        /*0008*/ 	.word	0x00000000
	.align		4
        /*000c*/ 	.word	0xfffffffe
	.align		4
        /*0010*/ 	.word	0x00000000
	.align		4
        /*0014*/ 	.word	0xfffffffd
	.align		4
        /*0018*/ 	.word	0x00000000
	.align		4
        /*001c*/ 	.word	0xfffffffc


//--------------------- .text._Z12simpleKernelPii --------------------------
	.section	.text._Z12simpleKernelPii,"ax",@progbits
	.align	128
        .global         _Z12simpleKernelPii
        .type           _Z12simpleKernelPii,@function
        .size           _Z12simpleKernelPii,(.L_x_1 - _Z12simpleKernelPii)
        .other          _Z12simpleKernelPii,@"STO_CUDA_ENTRY STV_DEFAULT"
_Z12simpleKernelPii:
.text._Z12simpleKernelPii:
[----:B------:R-:W-:Y:S01]  /*0000*/  LDC R1, c[0x0][0x37c] ;  /* 0x0000df00ff017b82 */ /* 0x000fe20000000800 */
[----:B------:R-:W0:Y:S07]  /*0010*/  S2R R5, SR_TID.X ;  /* 0x0000000000057919 */ /* 0x000e2e0000002100 */
[----:B------:R-:W0:Y:S01]  /*0020*/  S2UR UR4, SR_CTAID.X ;  /* 0x00000000000479c3 */ /* 0x000e220000002500 */
[----:B------:R-:W1:Y:S07]  /*0030*/  LDCU UR5, c[0x0][0x388] ;  /* 0x00007100ff0577ac */ /* 0x000e6e0008000800 */
[----:B------:R-:W0:Y:S02]  /*0040*/  LDC R0, c[0x0][0x360] ;  /* 0x0000d800ff007b82 */ /* 0x000e240000000800 */
[----:B0-----:R-:W-:-:S05]  /*0050*/  IMAD R5, R0, UR4, R5 ;  /* 0x0000000400057c24 */ /* 0x001fca000f8e0205 */
[----:B-1----:R-:W-:-:S13]  /*0060*/  ISETP.GE.AND P0, PT, R5, UR5, PT ;  /* 0x0000000505007c0c */ /* 0x002fda000bf06270 */
[----:B------:R-:W-:Y:S05]  /*0070*/  @P0 EXIT ;  /* 0x000000000000094d */ /* 0x000fea0003800000 */
[----:B------:R-:W0:Y:S01]  /*0080*/  LDC.64 R2, c[0x0][0x380] ;  /* 0x0000e000ff027b82 */ /* 0x000e220000000a00 */
[----:B------:R-:W1:Y:S01]  /*0090*/  LDCU.64 UR4, c[0x0][0x358] ;  /* 0x00006b00ff0477ac */ /* 0x000e620008000a00 */
[C---:B------:R-:W-:Y:S02]  /*00a0*/  IMAD R7, R5.reuse, R5, RZ ;  /* 0x0000000505077224 */ /* 0x040fe400078e02ff */
[----:B0-----:R-:W-:-:S05]  /*00b0*/  IMAD.WIDE R2, R5, 0x4, R2 ;  /* 0x0000000405027825 */ /* 0x001fca00078e0202 */
[----:B-1----:R-:W-:Y:S01]  /*00c0*/  STG.E desc[UR4][R2.64], R7 ;  /* 0x0000000702007986 */ /* 0x002fe2000c101904 */
[----:B------:R-:W-:Y:S05]  /*00d0*/  EXIT ;  /* 0x000000000000794d */ /* 0x000fea0003800000 */
.L_x_0:
[----:B------:R-:W-:-:S00]  /*00e0*/  BRA `(.L_x_0) ;  /* 0xfffffffc00fc7947 */ /* 0x000fc0000383ffff */
[----:B------:R-:W-:-:S00]  /*00f0*/  NOP ;  /* 0x0000000000007918 */ /* 0x000fc00000000000 */
        /* <DEDUP_REMOVED lines=8> */
.L_x_1:


//--------------------- .nv.shared.reserved.0     --------------------------
	.section	.nv.shared.reserved.0,"aw",@nobits
	.weak		__nv_reservedSMEM_offset_0_alias
	.size		__nv_reservedSMEM_offset_0_alias, 0, 64
	.other		__nv_reservedSMEM_offset_0_alias,@"STO_CUDA_RESERVED_SHARED STV_DEFAULT"
__nv_reservedSMEM_offset_0_alias:
	.zero		0
	.zero		64


//--------------------- .nv.constant0._Z12simpleKernelPii --------------------------
	.section	.nv.constant0._Z12simpleKernelPii,"a",@progbits
	.sectionflags	@""
	.align	4
.nv.constant0._Z12simpleKernelPii:
	.zero		908


//--------------------- SYMBOLS --------------------------

	.type		.nv.reservedSmem.offset0,@object
	.size		.nv.reservedSmem.offset0,0x4
